//
// Generated by NVIDIA NVVM Compiler
//
// Compiler Build ID: CL-36424714
// Cuda compilation tools, release 13.0, V13.0.88
// Based on NVVM 20.0.0
//

.version 9.0
.target sm_100
.address_size 64

	// .globl	_Z10add_blocksPiS_S_

.visible .entry _Z10add_blocksPiS_S_(
	.param .u64 .ptr .align 1 _Z10add_blocksPiS_S__param_0,
	.param .u64 .ptr .align 1 _Z10add_blocksPiS_S__param_1,
	.param .u64 .ptr .align 1 _Z10add_blocksPiS_S__param_2
)
{
	.reg .b32 	%r<5>;
	.reg .b64 	%rd<11>;

	ld.param.u64 	%rd1, [_Z10add_blocksPiS_S__param_0];
	ld.param.u64 	%rd2, [_Z10add_blocksPiS_S__param_1];
	ld.param.u64 	%rd3, [_Z10add_blocksPiS_S__param_2];
	cvta.to.global.u64 	%rd4, %rd3;
	cvta.to.global.u64 	%rd5, %rd2;
	cvta.to.global.u64 	%rd6, %rd1;
	mov.u32 	%r1, %ctaid.x;
	mul.wide.u32 	%rd7, %r1, 4;
	add.s64 	%rd8, %rd6, %rd7;
	ld.global.u32 	%r2, [%rd8];
	add.s64 	%rd9, %rd5, %rd7;
	ld.global.u32 	%r3, [%rd9];
	add.s32 	%r4, %r3, %r2;
	add.s64 	%rd10, %rd4, %rd7;
	st.global.u32 	[%rd10], %r4;
	ret;

}
	// .globl	_Z11add_threadsPiS_S_
.visible .entry _Z11add_threadsPiS_S_(
	.param .u64 .ptr .align 1 _Z11add_threadsPiS_S__param_0,
	.param .u64 .ptr .align 1 _Z11add_threadsPiS_S__param_1,
	.param .u64 .ptr .align 1 _Z11add_threadsPiS_S__param_2
)
{
	.reg .b32 	%r<5>;
	.reg .b64 	%rd<11>;

	ld.param.u64 	%rd1, [_Z11add_threadsPiS_S__param_0];
	ld.param.u64 	%rd2, [_Z11add_threadsPiS_S__param_1];
	ld.param.u64 	%rd3, [_Z11add_threadsPiS_S__param_2];
	cvta.to.global.u64 	%rd4, %rd3;
	cvta.to.global.u64 	%rd5, %rd2;
	cvta.to.global.u64 	%rd6, %rd1;
	mov.u32 	%r1, %tid.x;
	mul.wide.u32 	%rd7, %r1, 4;
	add.s64 	%rd8, %rd6, %rd7;
	ld.global.u32 	%r2, [%rd8];
	add.s64 	%rd9, %rd5, %rd7;
	ld.global.u32 	%r3, [%rd9];
	add.s32 	%r4, %r3, %r2;
	add.s64 	%rd10, %rd4, %rd7;
	st.global.u32 	[%rd10], %r4;
	ret;

}


// ===== COMPILED SASS (sm_100) =====

	.target	sm_100

	.elftype	@"ET_EXEC"


//--------------------- .note.nv.tkinfo           --------------------------
	.section	.note.nv.tkinfo,"",@"SHT_NOTE"
	.sectionflags	@"SHF_NOTE_NV_TKINFO"
	.tkinfo
        /*0018*/ 	.word	0x00000002
        /*0030*/ 	.string	""
        /*0030*/ 	.string	"ptxas"
        /*0030*/ 	.string	"Cuda compilation tools, release 13.0, V13.0.88"
        /*0030*/ 	.string	"Build cuda_13.0.r13.0/compiler.36424714_0"
        /*0030*/ 	.string	"-arch sm_100 -m 64 "



//--------------------- .note.nv.cuinfo           --------------------------
	.section	.note.nv.cuinfo,"",@"SHT_NOTE"
	.sectionflags	@"SHF_NOTE_NV_CUINFO"
        /*0018*/ 	.short	0x0002
        /*001a*/ 	.short	0x0064
        /*001c*/ 	.short	0x0082
	.zero		2


//--------------------- .nv.info                  --------------------------
	.section	.nv.info,"",@"SHT_CUDA_INFO"
	.align	4


	//----- nvinfo : EIATTR_REGCOUNT
	.align		4
        /*0000*/ 	.byte	0x04, 0x2f
        /*0002*/ 	.short	(.L_1 - .L_0)
	.align		4
.L_0:
        /*0004*/ 	.word	index@(_Z10add_blocksPiS_S_)
        /*0008*/ 	.word	0x0000000c


	//----- nvinfo : EIATTR_FRAME_SIZE
	.align		4
.L_1:
        /*000c*/ 	.byte	0x04, 0x11
        /*000e*/ 	.short	(.L_3 - .L_2)
	.align		4
.L_2:
        /*0010*/ 	.word	index@(_Z10add_blocksPiS_S_)
        /*0014*/ 	.word	0x00000000


	//----- nvinfo : EIATTR_REGCOUNT
	.align		4
.L_3:
        /*0018*/ 	.byte	0x04, 0x2f
        /*001a*/ 	.short	(.L_5 - .L_4)
	.align		4
.L_4:
        /*001c*/ 	.word	index@(_Z11add_threadsPiS_S_)
        /*0020*/ 	.word	0x0000000c


	//----- nvinfo : EIATTR_FRAME_SIZE
	.align		4
.L_5:
        /*0024*/ 	.byte	0x04, 0x11
        /*0026*/ 	.short	(.L_7 - .L_6)
	.align		4
.L_6:
        /*0028*/ 	.word	index@(_Z11add_threadsPiS_S_)
        /*002c*/ 	.word	0x00000000


	//----- nvinfo : EIATTR_MIN_STACK_SIZE
	.align		4
.L_7:
        /*0030*/ 	.byte	0x04, 0x12
        /*0032*/ 	.short	(.L_9 - .L_8)
	.align		4
.L_8:
        /*0034*/ 	.word	index@(_Z11add_threadsPiS_S_)
        /*0038*/ 	.word	0x00000000


	//----- nvinfo : EIATTR_MIN_STACK_SIZE
	.align		4
.L_9:
        /*003c*/ 	.byte	0x04, 0x12
        /*003e*/ 	.short	(.L_11 - .L_10)
	.align		4
.L_10:
        /*0040*/ 	.word	index@(_Z10add_blocksPiS_S_)
        /*0044*/ 	.word	0x00000000
.L_11:


//--------------------- .nv.compat                --------------------------
	.section	.nv.compat,"",@"SHT_CUDA_COMPAT_INFO"
	.align	4
        /*0000*/ 	.byte	0x02, 0x09, 0x00, 0x00, 0x02, 0x02, 0x01, 0x00, 0x02, 0x05, 0x05, 0x00, 0x03, 0x07, 0x01, 0x01
        /*0010*/ 	.byte	0x02, 0x03, 0x00, 0x00, 0x02, 0x06, 0x01, 0x00, 0x04, 0x0b, 0x08, 0x00, 0x09, 0x00, 0x00, 0x00
        /*0020*/ 	.byte	0x00, 0x00, 0x00, 0x00


//--------------------- .nv.info._Z11add_threadsPiS_S_ --------------------------
	.section	.nv.info._Z11add_threadsPiS_S_,"",@"SHT_CUDA_INFO"
	.sectionflags	@""
	.align	4


	//----- nvinfo : EIATTR_CUDA_API_VERSION
	.align		4
        /*0000*/ 	.byte	0x04, 0x37
        /*0002*/ 	.short	(.L_13 - .L_12)
.L_12:
        /*0004*/ 	.word	0x00000082


	//----- nvinfo : EIATTR_KPARAM_INFO
	.align		4
.L_13:
        /*0008*/ 	.byte	0x04, 0x17
        /*000a*/ 	.short	(.L_15 - .L_14)
.L_14:
        /*000c*/ 	.word	0x00000000
        /*0010*/ 	.short	0x0002
        /*0012*/ 	.short	0x0010
        /*0014*/ 	.byte	0x00, 0xf5, 0x21, 0x00


	//----- nvinfo : EIATTR_KPARAM_INFO
	.align		4
.L_15:
        /*0018*/ 	.byte	0x04, 0x17
        /*001a*/ 	.short	(.L_17 - .L_16)
.L_16:
        /*001c*/ 	.word	0x00000000
        /*0020*/ 	.short	0x0001
        /*0022*/ 	.short	0x0008
        /*0024*/ 	.byte	0x00, 0xf5, 0x21, 0x00


	//----- nvinfo : EIATTR_KPARAM_INFO
	.align		4
.L_17:
        /*0028*/ 	.byte	0x04, 0x17
        /*002a*/ 	.short	(.L_19 - .L_18)
.L_18:
        /*002c*/ 	.word	0x00000000
        /*0030*/ 	.short	0x0000
        /*0032*/ 	.short	0x0000
        /*0034*/ 	.byte	0x00, 0xf5, 0x21, 0x00


	//----- nvinfo : EIATTR_SPARSE_MMA_MASK
	.align		4
.L_19:
        /*0038*/ 	.byte	0x03, 0x50
        /*003a*/ 	.short	0x0000


	//----- nvinfo : EIATTR_MAXREG_COUNT
	.align		4
        /*003c*/ 	.byte	0x03, 0x1b
        /*003e*/ 	.short	0x00ff


	//----- nvinfo : EIATTR_MERCURY_ISA_VERSION
	.align		4
        /*0040*/ 	.byte	0x03, 0x5f
        /*0042*/ 	.short	0x0101


	//----- nvinfo : EIATTR_VRC_CTA_INIT_COUNT
	.align		4
        /*0044*/ 	.byte	0x02, 0x4a
	.zero		1
	.zero		1


	//----- nvinfo : EIATTR_EXIT_INSTR_OFFSETS
	.align		4
        /*0048*/ 	.byte	0x04, 0x1c
        /*004a*/ 	.short	(.L_21 - .L_20)


	//   ....[0]....
.L_20:
        /*004c*/ 	.word	0x000000d0


	//----- nvinfo : EIATTR_CBANK_PARAM_SIZE
	.align		4
.L_21:
        /*0050*/ 	.byte	0x03, 0x19
        /*0052*/ 	.short	0x0018


	//----- nvinfo : EIATTR_PARAM_CBANK
	.align		4
        /*0054*/ 	.byte	0x04, 0x0a
        /*0056*/ 	.short	(.L_23 - .L_22)
	.align		4
.L_22:
        /*0058*/ 	.word	index@(.nv.constant0._Z11add_threadsPiS_S_)
        /*005c*/ 	.short	0x0380
        /*005e*/ 	.short	0x0018


	//----- nvinfo : EIATTR_SW_WAR
	.align		4
.L_23:
        /*0060*/ 	.byte	0x04, 0x36
        /*0062*/ 	.short	(.L_25 - .L_24)
.L_24:
        /*0064*/ 	.word	0x00000008
.L_25:


//--------------------- .nv.info._Z10add_blocksPiS_S_ --------------------------
	.section	.nv.info._Z10add_blocksPiS_S_,"",@"SHT_CUDA_INFO"
	.sectionflags	@""
	.align	4


	//----- nvinfo : EIATTR_CUDA_API_VERSION
	.align		4
        /*0000*/ 	.byte	0x04, 0x37
        /*0002*/ 	.short	(.L_27 - .L_26)
.L_26:
        /*0004*/ 	.word	0x00000082


	//----- nvinfo : EIATTR_KPARAM_INFO
	.align		4
.L_27:
        /*0008*/ 	.byte	0x04, 0x17
        /*000a*/ 	.short	(.L_29 - .L_28)
.L_28:
        /*000c*/ 	.word	0x00000000
        /*0010*/ 	.short	0x0002
        /*0012*/ 	.short	0x0010
        /*0014*/ 	.byte	0x00, 0xf5, 0x21, 0x00


	//----- nvinfo : EIATTR_KPARAM_INFO
	.align		4
.L_29:
        /*0018*/ 	.byte	0x04, 0x17
        /*001a*/ 	.short	(.L_31 - .L_30)
.L_30:
        /*001c*/ 	.word	0x00000000
        /*0020*/ 	.short	0x0001
        /*0022*/ 	.short	0x0008
        /*0024*/ 	.byte	0x00, 0xf5, 0x21, 0x00


	//----- nvinfo : EIATTR_KPARAM_INFO
	.align		4
.L_31:
        /*0028*/ 	.byte	0x04, 0x17
        /*002a*/ 	.short	(.L_33 - .L_32)
.L_32:
        /*002c*/ 	.word	0x00000000
        /*0030*/ 	.short	0x0000
        /*0032*/ 	.short	0x0000
        /*0034*/ 	.byte	0x00, 0xf5, 0x21, 0x00


	//----- nvinfo : EIATTR_SPARSE_MMA_MASK
	.align		4
.L_33:
        /*0038*/ 	.byte	0x03, 0x50
        /*003a*/ 	.short	0x0000


	//----- nvinfo : EIATTR_MAXREG_COUNT
	.align		4
        /*003c*/ 	.byte	0x03, 0x1b
        /*003e*/ 	.short	0x00ff


	//----- nvinfo : EIATTR_MERCURY_ISA_VERSION
	.align		4
        /*0040*/ 	.byte	0x03, 0x5f
        /*0042*/ 	.short	0x0101


	//----- nvinfo : EIATTR_VRC_CTA_INIT_COUNT
	.align		4
        /*0044*/ 	.byte	0x02, 0x4a
	.zero		1
	.zero		1


	//----- nvinfo : EIATTR_EXIT_INSTR_OFFSETS
	.align		4
        /*0048*/ 	.byte	0x04, 0x1c
        /*004a*/ 	.short	(.L_35 - .L_34)


	//   ....[0]....
.L_34:
        /*004c*/ 	.word	0x000000d0


	//----- nvinfo : EIATTR_CBANK_PARAM_SIZE
	.align		4
.L_35:
        /*0050*/ 	.byte	0x03, 0x19
        /*0052*/ 	.short	0x0018


	//----- nvinfo : EIATTR_PARAM_CBANK
	.align		4
        /*0054*/ 	.byte	0x04, 0x0a
        /*0056*/ 	.short	(.L_37 - .L_36)
	.align		4
.L_36:
        /*0058*/ 	.word	index@(.nv.constant0._Z10add_blocksPiS_S_)
        /*005c*/ 	.short	0x0380
        /*005e*/ 	.short	0x0018


	//----- nvinfo : EIATTR_SW_WAR
	.align		4
.L_37:
        /*0060*/ 	.byte	0x04, 0x36
        /*0062*/ 	.short	(.L_39 - .L_38)
.L_38:
        /*0064*/ 	.word	0x00000008
.L_39:


//--------------------- .nv.callgraph             --------------------------
	.section	.nv.callgraph,"",@"SHT_CUDA_CALLGRAPH"
	.align	4
	.sectionentsize	8
	.align		4
        /*0000*/ 	.word	0x00000000
	.align		4
        /*0004*/ 	.word	0xffffffff
	.align		4
        /*0008*/ 	.word	0x00000000
	.align		4
        /*000c*/ 	.word	0xfffffffe
	.align		4
        /*0010*/ 	.word	0x00000000
	.align		4
        /*0014*/ 	.word	0xfffffffd
	.align		4
        /*0018*/ 	.word	0x00000000
	.align		4
        /*001c*/ 	.word	0xfffffffc


//--------------------- .text._Z11add_threadsPiS_S_ --------------------------
	.section	.text._Z11add_threadsPiS_S_,"ax",@progbits
	.align	128
        .global         _Z11add_threadsPiS_S_
        .type           _Z11add_threadsPiS_S_,@function
        .size           _Z11add_threadsPiS_S_,(.L_x_2 - _Z11add_threadsPiS_S_)
        .other          _Z11add_threadsPiS_S_,@"STO_CUDA_ENTRY STV_DEFAULT"
_Z11add_threadsPiS_S_:
.text._Z11add_threadsPiS_S_:
[----:B------:R-:W-:Y:S01]  /*0000*/  LDC R1, c[0x0][0x37c] ;  /* 0x0000df00ff017b82 */ /* 0x000fe20000000800 */
[----:B------:R-:W0:Y:S07]  /*0010*/  S2R R9, SR_TID.X ;  /* 0x0000000000097919 */ /* 0x000e2e0000002100 */
[----:B------:R-:W0:Y:S01]  /*0020*/  LDC.64 R2, c[0x0][0x380] ;  /* 0x0000e000ff027b82 */ /* 0x000e220000000a00 */
[----:B------:R-:W1:Y:S07]  /*0030*/  LDCU.64 UR4, c[0x0][0x358] ;  /* 0x00006b00ff0477ac */ /* 0x000e6e0008000a00 */
[----:B------:R-:W2:Y:S08]  /*0040*/  LDC.64 R4, c[0x0][0x388] ;  /* 0x0000e200ff047b82 */ /* 0x000eb00000000a00 */
[----:B------:R-:W3:Y:S01]  /*0050*/  LDC.64 R6, c[0x0][0x390] ;  /* 0x0000e400ff067b82 */ /* 0x000ee20000000a00 */
[----:B0-----:R-:W-:-:S04]  /*0060*/  IMAD.WIDE.U32 R2, R9, 0x4, R2 ;  /* 0x0000000409027825 */ /* 0x001fc800078e0002 */
[C---:B--2---:R-:W-:Y:S02]  /*0070*/  IMAD.WIDE.U32 R4, R9.reuse, 0x4, R4 ;  /* 0x0000000409047825 */ /* 0x044fe400078e0004 */
[----:B-1----:R-:W2:Y:S04]  /*0080*/  LDG.E R2, desc[UR4][R2.64] ;  /* 0x0000000402027981 */ /* 0x002ea8000c1e1900 */
[----:B------:R-:W2:Y:S01]  /*0090*/  LDG.E R5, desc[UR4][R4.64] ;  /* 0x0000000404057981 */ /* 0x000ea2000c1e1900 */
[----:B---3--:R-:W-:Y:S01]  /*00a0*/  IMAD.WIDE.U32 R6, R9, 0x4, R6 ;  /* 0x0000000409067825 */ /* 0x008fe200078e0006 */
[----:B--2---:R-:W-:-:S05]  /*00b0*/  IADD3 R9, PT, PT, R2, R5, RZ ;  /* 0x0000000502097210 */ /* 0x004fca0007ffe0ff */
[----:B------:R-:W-:Y:S01]  /*00c0*/  STG.E desc[UR4][R6.64], R9 ;  /* 0x0000000906007986 */ /* 0x000fe2000c101904 */
[----:B------:R-:W-:Y:S05]  /*00d0*/  EXIT ;  /* 0x000000000000794d */ /* 0x000fea0003800000 */
.L_x_0:
[----:B------:R-:W-:-:S00]  /*00e0*/  BRA `(.L_x_0) ;  /* 0xfffffffc00fc7947 */ /* 0x000fc0000383ffff */
[----:B------:R-:W-:-:S00]  /*00f0*/  NOP ;  /* 0x0000000000007918 */ /* 0x000fc00000000000 */
        /* <DEDUP_REMOVED lines=8> */
.L_x_2:


//--------------------- .text._Z10add_blocksPiS_S_ --------------------------
	.section	.text._Z10add_blocksPiS_S_,"ax",@progbits
	.align	128
        .global         _Z10add_blocksPiS_S_
        .type           _Z10add_blocksPiS_S_,@function
        .size           _Z10add_blocksPiS_S_,(.L_x_3 - _Z10add_blocksPiS_S_)
        .other          _Z10add_blocksPiS_S_,@"STO_CUDA_ENTRY STV_DEFAULT"
_Z10add_blocksPiS_S_:
.text._Z10add_blocksPiS_S_:
[----:B------:R-:W-:Y:S01]  /*0000*/  LDC R1, c[0x0][0x37c] ;  /* 0x0000df00ff017b82 */ /* 0x000fe20000000800 */
[----:B------:R-:W0:Y:S07]  /*0010*/  S2R R9, SR_CTAID.X ;  /* 0x0000000000097919 */ /* 0x000e2e0000002500 */
        /* <DEDUP_REMOVED lines=12> */
.L_x_1:
        /* <DEDUP_REMOVED lines=10> */
.L_x_3:


//--------------------- .nv.shared.reserved.0     --------------------------
	.section	.nv.shared.reserved.0,"aw",@nobits
	.weak		__nv_reservedSMEM_offset_0_alias
	.size		__nv_reservedSMEM_offset_0_alias, 0, 64
	.other		__nv_reservedSMEM_offset_0_alias,@"STO_CUDA_RESERVED_SHARED STV_DEFAULT"
__nv_reservedSMEM_offset_0_alias:
	.zero		0
	.zero		64


//--------------------- .nv.constant0._Z11add_threadsPiS_S_ --------------------------
	.section	.nv.constant0._Z11add_threadsPiS_S_,"a",@progbits
	.sectionflags	@""
	.align	4
.nv.constant0._Z11add_threadsPiS_S_:
	.zero		920


//--------------------- .nv.constant0._Z10add_blocksPiS_S_ --------------------------
	.section	.nv.constant0._Z10add_blocksPiS_S_,"a",@progbits
	.sectionflags	@""
	.align	4
.nv.constant0._Z10add_blocksPiS_S_:
	.zero		920


//--------------------- SYMBOLS --------------------------

	.type		.nv.reservedSmem.offset0,@object
	.size		.nv.reservedSmem.offset0,0x4
